//
// Generated by NVIDIA NVVM Compiler
//
// Compiler Build ID: CL-36424714
// Cuda compilation tools, release 13.0, V13.0.88
// Based on NVVM 20.0.0
//

.version 9.0
.target sm_100
.address_size 64

	// .globl	_Z13l2norm_kernelPfS_i

.visible .entry _Z13l2norm_kernelPfS_i(
	.param .u64 .ptr .align 1 _Z13l2norm_kernelPfS_i_param_0,
	.param .u64 .ptr .align 1 _Z13l2norm_kernelPfS_i_param_1,
	.param .u32 _Z13l2norm_kernelPfS_i_param_2
)
{
	.reg .pred 	%p<11>;
	.reg .b32 	%r<37>;
	.reg .b32 	%f<84>;
	.reg .b64 	%rd<16>;

	ld.param.u64 	%rd4, [_Z13l2norm_kernelPfS_i_param_0];
	ld.param.u64 	%rd3, [_Z13l2norm_kernelPfS_i_param_1];
	ld.param.u32 	%r23, [_Z13l2norm_kernelPfS_i_param_2];
	cvta.to.global.u64 	%rd1, %rd4;
	mov.u32 	%r24, %ctaid.x;
	mov.u32 	%r25, %ntid.x;
	mov.u32 	%r26, %tid.x;
	mad.lo.s32 	%r1, %r24, %r25, %r26;
	setp.gt.s32 	%p1, %r1, 4095;
	@%p1 bra 	$L__BB0_15;
	setp.lt.s32 	%p2, %r23, 1;
	mov.f32 	%f83, 0f00000000;
	@%p2 bra 	$L__BB0_14;
	mul.lo.s32 	%r2, %r23, %r1;
	and.b32  	%r3, %r23, 15;
	setp.lt.u32 	%p3, %r23, 16;
	mov.f32 	%f83, 0f00000000;
	mov.b32 	%r33, 0;
	@%p3 bra 	$L__BB0_5;
	and.b32  	%r33, %r23, 2147483632;
	neg.s32 	%r31, %r33;
	add.s64 	%rd2, %rd1, 32;
	mov.f32 	%f83, 0f00000000;
	mov.u32 	%r30, %r2;
$L__BB0_4:
	.pragma "nounroll";
	mul.wide.s32 	%rd5, %r30, 4;
	add.s64 	%rd6, %rd2, %rd5;
	ld.global.f32 	%f18, [%rd6+-32];
	fma.rn.f32 	%f19, %f18, %f18, %f83;
	ld.global.f32 	%f20, [%rd6+-28];
	fma.rn.f32 	%f21, %f20, %f20, %f19;
	ld.global.f32 	%f22, [%rd6+-24];
	fma.rn.f32 	%f23, %f22, %f22, %f21;
	ld.global.f32 	%f24, [%rd6+-20];
	fma.rn.f32 	%f25, %f24, %f24, %f23;
	ld.global.f32 	%f26, [%rd6+-16];
	fma.rn.f32 	%f27, %f26, %f26, %f25;
	ld.global.f32 	%f28, [%rd6+-12];
	fma.rn.f32 	%f29, %f28, %f28, %f27;
	ld.global.f32 	%f30, [%rd6+-8];
	fma.rn.f32 	%f31, %f30, %f30, %f29;
	ld.global.f32 	%f32, [%rd6+-4];
	fma.rn.f32 	%f33, %f32, %f32, %f31;
	ld.global.f32 	%f34, [%rd6];
	fma.rn.f32 	%f35, %f34, %f34, %f33;
	ld.global.f32 	%f36, [%rd6+4];
	fma.rn.f32 	%f37, %f36, %f36, %f35;
	ld.global.f32 	%f38, [%rd6+8];
	fma.rn.f32 	%f39, %f38, %f38, %f37;
	ld.global.f32 	%f40, [%rd6+12];
	fma.rn.f32 	%f41, %f40, %f40, %f39;
	ld.global.f32 	%f42, [%rd6+16];
	fma.rn.f32 	%f43, %f42, %f42, %f41;
	ld.global.f32 	%f44, [%rd6+20];
	fma.rn.f32 	%f45, %f44, %f44, %f43;
	ld.global.f32 	%f46, [%rd6+24];
	fma.rn.f32 	%f47, %f46, %f46, %f45;
	ld.global.f32 	%f48, [%rd6+28];
	fma.rn.f32 	%f83, %f48, %f48, %f47;
	add.s32 	%r31, %r31, 16;
	add.s32 	%r30, %r30, 16;
	setp.ne.s32 	%p4, %r31, 0;
	@%p4 bra 	$L__BB0_4;
$L__BB0_5:
	setp.eq.s32 	%p5, %r3, 0;
	@%p5 bra 	$L__BB0_14;
	and.b32  	%r11, %r23, 7;
	setp.lt.u32 	%p6, %r3, 8;
	@%p6 bra 	$L__BB0_8;
	add.s32 	%r28, %r33, %r2;
	mul.wide.s32 	%rd7, %r28, 4;
	add.s64 	%rd8, %rd1, %rd7;
	ld.global.f32 	%f50, [%rd8];
	fma.rn.f32 	%f51, %f50, %f50, %f83;
	ld.global.f32 	%f52, [%rd8+4];
	fma.rn.f32 	%f53, %f52, %f52, %f51;
	ld.global.f32 	%f54, [%rd8+8];
	fma.rn.f32 	%f55, %f54, %f54, %f53;
	ld.global.f32 	%f56, [%rd8+12];
	fma.rn.f32 	%f57, %f56, %f56, %f55;
	ld.global.f32 	%f58, [%rd8+16];
	fma.rn.f32 	%f59, %f58, %f58, %f57;
	ld.global.f32 	%f60, [%rd8+20];
	fma.rn.f32 	%f61, %f60, %f60, %f59;
	ld.global.f32 	%f62, [%rd8+24];
	fma.rn.f32 	%f63, %f62, %f62, %f61;
	ld.global.f32 	%f64, [%rd8+28];
	fma.rn.f32 	%f83, %f64, %f64, %f63;
	add.s32 	%r33, %r33, 8;
$L__BB0_8:
	setp.eq.s32 	%p7, %r11, 0;
	@%p7 bra 	$L__BB0_14;
	and.b32  	%r14, %r23, 3;
	setp.lt.u32 	%p8, %r11, 4;
	@%p8 bra 	$L__BB0_11;
	add.s32 	%r29, %r33, %r2;
	mul.wide.s32 	%rd9, %r29, 4;
	add.s64 	%rd10, %rd1, %rd9;
	ld.global.f32 	%f66, [%rd10];
	fma.rn.f32 	%f67, %f66, %f66, %f83;
	ld.global.f32 	%f68, [%rd10+4];
	fma.rn.f32 	%f69, %f68, %f68, %f67;
	ld.global.f32 	%f70, [%rd10+8];
	fma.rn.f32 	%f71, %f70, %f70, %f69;
	ld.global.f32 	%f72, [%rd10+12];
	fma.rn.f32 	%f83, %f72, %f72, %f71;
	add.s32 	%r33, %r33, 4;
$L__BB0_11:
	setp.eq.s32 	%p9, %r14, 0;
	@%p9 bra 	$L__BB0_14;
	add.s32 	%r36, %r33, %r2;
	neg.s32 	%r35, %r14;
$L__BB0_13:
	.pragma "nounroll";
	mul.wide.s32 	%rd11, %r36, 4;
	add.s64 	%rd12, %rd1, %rd11;
	ld.global.f32 	%f73, [%rd12];
	fma.rn.f32 	%f83, %f73, %f73, %f83;
	add.s32 	%r36, %r36, 1;
	add.s32 	%r35, %r35, 1;
	setp.ne.s32 	%p10, %r35, 0;
	@%p10 bra 	$L__BB0_13;
$L__BB0_14:
	sqrt.rn.f32 	%f74, %f83;
	cvta.to.global.u64 	%rd13, %rd3;
	mul.wide.s32 	%rd14, %r1, 4;
	add.s64 	%rd15, %rd13, %rd14;
	st.global.f32 	[%rd15], %f74;
$L__BB0_15:
	ret;

}


// ===== COMPILED SASS (sm_100) =====

	.target	sm_100

	.elftype	@"ET_EXEC"


//--------------------- .note.nv.tkinfo           --------------------------
	.section	.note.nv.tkinfo,"",@"SHT_NOTE"
	.sectionflags	@"SHF_NOTE_NV_TKINFO"
	.tkinfo
        /*0018*/ 	.word	0x00000002
        /*0030*/ 	.string	""
        /*0030*/ 	.string	"ptxas"
        /*0030*/ 	.string	"Cuda compilation tools, release 13.0, V13.0.88"
        /*0030*/ 	.string	"Build cuda_13.0.r13.0/compiler.36424714_0"
        /*0030*/ 	.string	"-arch sm_100 -m 64 "



//--------------------- .note.nv.cuinfo           --------------------------
	.section	.note.nv.cuinfo,"",@"SHT_NOTE"
	.sectionflags	@"SHF_NOTE_NV_CUINFO"
        /*0018*/ 	.short	0x0002
        /*001a*/ 	.short	0x0064
        /*001c*/ 	.short	0x0082
	.zero		2


//--------------------- .nv.info                  --------------------------
	.section	.nv.info,"",@"SHT_CUDA_INFO"
	.align	4


	//----- nvinfo : EIATTR_REGCOUNT
	.align		4
        /*0000*/ 	.byte	0x04, 0x2f
        /*0002*/ 	.short	(.L_1 - .L_0)
	.align		4
.L_0:
        /*0004*/ 	.word	index@(_Z13l2norm_kernelPfS_i)
        /*0008*/ 	.word	0x00000020


	//----- nvinfo : EIATTR_FRAME_SIZE
	.align		4
.L_1:
        /*000c*/ 	.byte	0x04, 0x11
        /*000e*/ 	.short	(.L_3 - .L_2)
	.align		4
.L_2:
        /*0010*/ 	.word	index@($__internal_0_$__cuda_sm20_sqrt_rn_f32_slowpath)
        /*0014*/ 	.word	0x00000000


	//----- nvinfo : EIATTR_FRAME_SIZE
	.align		4
.L_3:
        /*0018*/ 	.byte	0x04, 0x11
        /*001a*/ 	.short	(.L_5 - .L_4)
	.align		4
.L_4:
        /*001c*/ 	.word	index@(_Z13l2norm_kernelPfS_i)
        /*0020*/ 	.word	0x00000000


	//----- nvinfo : EIATTR_MIN_STACK_SIZE
	.align		4
.L_5:
        /*0024*/ 	.byte	0x04, 0x12
        /*0026*/ 	.short	(.L_7 - .L_6)
	.align		4
.L_6:
        /*0028*/ 	.word	index@(_Z13l2norm_kernelPfS_i)
        /*002c*/ 	.word	0x00000000
.L_7:


//--------------------- .nv.compat                --------------------------
	.section	.nv.compat,"",@"SHT_CUDA_COMPAT_INFO"
	.align	4
        /*0000*/ 	.byte	0x02, 0x09, 0x00, 0x00, 0x02, 0x02, 0x01, 0x00, 0x02, 0x05, 0x05, 0x00, 0x03, 0x07, 0x01, 0x01
        /*0010*/ 	.byte	0x02, 0x03, 0x00, 0x00, 0x02, 0x06, 0x01, 0x00, 0x04, 0x0b, 0x08, 0x00, 0x01, 0x00, 0x00, 0x00
        /*0020*/ 	.byte	0x00, 0x00, 0x00, 0x00


//--------------------- .nv.info._Z13l2norm_kernelPfS_i --------------------------
	.section	.nv.info._Z13l2norm_kernelPfS_i,"",@"SHT_CUDA_INFO"
	.sectionflags	@""
	.align	4


	//----- nvinfo : EIATTR_CUDA_API_VERSION
	.align		4
        /*0000*/ 	.byte	0x04, 0x37
        /*0002*/ 	.short	(.L_9 - .L_8)
.L_8:
        /*0004*/ 	.word	0x00000082


	//----- nvinfo : EIATTR_KPARAM_INFO
	.align		4
.L_9:
        /*0008*/ 	.byte	0x04, 0x17
        /*000a*/ 	.short	(.L_11 - .L_10)
.L_10:
        /*000c*/ 	.word	0x00000000
        /*0010*/ 	.short	0x0002
        /*0012*/ 	.short	0x0010
        /*0014*/ 	.byte	0x00, 0xf0, 0x11, 0x00


	//----- nvinfo : EIATTR_KPARAM_INFO
	.align		4
.L_11:
        /*0018*/ 	.byte	0x04, 0x17
        /*001a*/ 	.short	(.L_13 - .L_12)
.L_12:
        /*001c*/ 	.word	0x00000000
        /*0020*/ 	.short	0x0001
        /*0022*/ 	.short	0x0008
        /*0024*/ 	.byte	0x00, 0xf5, 0x21, 0x00


	//----- nvinfo : EIATTR_KPARAM_INFO
	.align		4
.L_13:
        /*0028*/ 	.byte	0x04, 0x17
        /*002a*/ 	.short	(.L_15 - .L_14)
.L_14:
        /*002c*/ 	.word	0x00000000
        /*0030*/ 	.short	0x0000
        /*0032*/ 	.short	0x0000
        /*0034*/ 	.byte	0x00, 0xf5, 0x21, 0x00


	//----- nvinfo : EIATTR_SPARSE_MMA_MASK
	.align		4
.L_15:
        /*0038*/ 	.byte	0x03, 0x50
        /*003a*/ 	.short	0x0000


	//----- nvinfo : EIATTR_MAXREG_COUNT
	.align		4
        /*003c*/ 	.byte	0x03, 0x1b
        /*003e*/ 	.short	0x00ff


	//----- nvinfo : EIATTR_MERCURY_ISA_VERSION
	.align		4
        /*0040*/ 	.byte	0x03, 0x5f
        /*0042*/ 	.short	0x0101


	//----- nvinfo : EIATTR_VRC_CTA_INIT_COUNT
	.align		4
        /*0044*/ 	.byte	0x02, 0x4a
	.zero		1
	.zero		1


	//----- nvinfo : EIATTR_EXIT_INSTR_OFFSETS
	.align		4
        /*0048*/ 	.byte	0x04, 0x1c
        /*004a*/ 	.short	(.L_17 - .L_16)


	//   ....[0]....
.L_16:
        /*004c*/ 	.word	0x00000060


	//   ....[1]....
        /*0050*/ 	.word	0x00000870


	//----- nvinfo : EIATTR_CRS_STACK_SIZE
	.align		4
.L_17:
        /*0054*/ 	.byte	0x04, 0x1e
        /*0056*/ 	.short	(.L_19 - .L_18)
.L_18:
        /*0058*/ 	.word	0x00000000


	//----- nvinfo : EIATTR_CBANK_PARAM_SIZE
	.align		4
.L_19:
        /*005c*/ 	.byte	0x03, 0x19
        /*005e*/ 	.short	0x0014


	//----- nvinfo : EIATTR_PARAM_CBANK
	.align		4
        /*0060*/ 	.byte	0x04, 0x0a
        /*0062*/ 	.short	(.L_21 - .L_20)
	.align		4
.L_20:
        /*0064*/ 	.word	index@(.nv.constant0._Z13l2norm_kernelPfS_i)
        /*0068*/ 	.short	0x0380
        /*006a*/ 	.short	0x0014


	//----- nvinfo : EIATTR_SW_WAR
	.align		4
.L_21:
        /*006c*/ 	.byte	0x04, 0x36
        /*006e*/ 	.short	(.L_23 - .L_22)
.L_22:
        /*0070*/ 	.word	0x00000008
.L_23:


//--------------------- .nv.callgraph             --------------------------
	.section	.nv.callgraph,"",@"SHT_CUDA_CALLGRAPH"
	.align	4
	.sectionentsize	8
	.align		4
        /*0000*/ 	.word	0x00000000
	.align		4
        /*0004*/ 	.word	0xffffffff
	.align		4
        /*0008*/ 	.word	0x00000000
	.align		4
        /*000c*/ 	.word	0xfffffffe
	.align		4
        /*0010*/ 	.word	0x00000000
	.align		4
        /*0014*/ 	.word	0xfffffffd
	.align		4
        /*0018*/ 	.word	0x00000000
	.align		4
        /*001c*/ 	.word	0xfffffffc


//--------------------- .text._Z13l2norm_kernelPfS_i --------------------------
	.section	.text._Z13l2norm_kernelPfS_i,"ax",@progbits
	.align	128
        .global         _Z13l2norm_kernelPfS_i
        .type           _Z13l2norm_kernelPfS_i,@function
        .size           _Z13l2norm_kernelPfS_i,(.L_x_11 - _Z13l2norm_kernelPfS_i)
        .other          _Z13l2norm_kernelPfS_i,@"STO_CUDA_ENTRY STV_DEFAULT"
_Z13l2norm_kernelPfS_i:
.text._Z13l2norm_kernelPfS_i:
[----:B------:R-:W-:Y:S01]  /*0000*/  LDC R1, c[0x0][0x37c] ;  /* 0x0000df00ff017b82 */ /* 0x000fe20000000800 */
[----:B------:R-:W0:Y:S07]  /*0010*/  S2R R3, SR_TID.X ;  /* 0x0000000000037919 */ /* 0x000e2e0000002100 */
[----:B------:R-:W0:Y:S08]  /*0020*/  S2UR UR4, SR_CTAID.X ;  /* 0x00000000000479c3 */ /* 0x000e300000002500 */
[----:B------:R-:W0:Y:S02]  /*0030*/  LDC R2, c[0x0][0x360] ;  /* 0x0000d800ff027b82 */ /* 0x000e240000000800 */
[----:B0-----:R-:W-:-:S05]  /*0040*/  IMAD R2, R2, UR4, R3 ;  /* 0x0000000402027c24 */ /* 0x001fca000f8e0203 */
[----:B------:R-:W-:-:S13]  /*0050*/  ISETP.GT.AND P0, PT, R2, 0xfff, PT ;  /* 0x00000fff0200780c */ /* 0x000fda0003f04270 */
[----:B------:R-:W-:Y:S05]  /*0060*/  @P0 EXIT ;  /* 0x000000000000094d */ /* 0x000fea0003800000 */
[----:B------:R-:W0:Y:S01]  /*0070*/  LDCU UR7, c[0x0][0x390] ;  /* 0x00007200ff0777ac */ /* 0x000e220008000800 */
[----:B------:R-:W-:Y:S01]  /*0080*/  HFMA2 R0, -RZ, RZ, 0, 0 ;  /* 0x00000000ff007431 */ /* 0x000fe200000001ff */
[----:B------:R-:W1:Y:S01]  /*0090*/  LDCU.64 UR12, c[0x0][0x358] ;  /* 0x00006b00ff0c77ac */ /* 0x000e620008000a00 */
[----:B0-----:R-:W-:-:S09]  /*00a0*/  UISETP.GE.AND UP0, UPT, UR7, 0x1, UPT ;  /* 0x000000010700788c */ /* 0x001fd2000bf06270 */
[----:B-1----:R-:W-:Y:S05]  /*00b0*/  BRA.U !UP0, `(.L_x_0) ;  /* 0x0000000508a87547 */ /* 0x002fea000b800000 */
[----:B------:R-:W-:Y:S02]  /*00c0*/  UISETP.GE.U32.AND UP1, UPT, UR7, 0x10, UPT ;  /* 0x000000100700788c */ /* 0x000fe4000bf26070 */
[----:B------:R-:W-:Y:S01]  /*00d0*/  IMAD R3, R2, UR7, RZ ;  /* 0x0000000702037c24 */ /* 0x000fe2000f8e02ff */
[----:B------:R-:W-:Y:S01]  /*00e0*/  ULOP3.LUT UR10, UR7, 0xf, URZ, 0xc0, !UPT ;  /* 0x0000000f070a7892 */ /* 0x000fe2000f8ec0ff */
[----:B------:R-:W-:Y:S01]  /*00f0*/  MOV R0, RZ ;  /* 0x000000ff00007202 */ /* 0x000fe20000000f00 */
[----:B------:R-:W-:Y:S02]  /*0100*/  UMOV UR4, URZ ;  /* 0x000000ff00047c82 */ /* 0x000fe40008000000 */
[----:B------:R-:W-:Y:S02]  /*0110*/  UISETP.NE.AND UP0, UPT, UR10, URZ, UPT ;  /* 0x000000ff0a00728c */ /* 0x000fe4000bf05270 */
[----:B------:R-:W-:Y:S09]  /*0120*/  BRA.U !UP1, `(.L_x_1) ;  /* 0x0000000109b87547 */ /* 0x000ff2000b800000 */
[----:B------:R-:W0:Y:S01]  /*0130*/  LDCU.64 UR8, c[0x0][0x380] ;  /* 0x00007000ff0877ac */ /* 0x000e220008000a00 */
[----:B------:R-:W-:Y:S02]  /*0140*/  MOV R0, RZ ;  /* 0x000000ff00007202 */ /* 0x000fe40000000f00 */
[----:B------:R-:W-:Y:S01]  /*0150*/  MOV R6, R3 ;  /* 0x0000000300067202 */ /* 0x000fe20000000f00 */
[----:B------:R-:W-:Y:S02]  /*0160*/  ULOP3.LUT UR4, UR7, 0x7ffffff0, URZ, 0xc0, !UPT ;  /* 0x7ffffff007047892 */ /* 0x000fe4000f8ec0ff */
[----:B0-----:R-:W-:Y:S02]  /*0170*/  UIADD3 UR5, UP1, UPT, UR8, 0x20, URZ ;  /* 0x0000002008057890 */ /* 0x001fe4000ff3e0ff */
[----:B------:R-:W-:Y:S02]  /*0180*/  UIADD3 UR8, UPT, UPT, -UR4, URZ, URZ ;  /* 0x000000ff04087290 */ /* 0x000fe4000fffe1ff */
[----:B------:R-:W-:-:S12]  /*0190*/  UIADD3.X UR6, UPT, UPT, URZ, UR9, URZ, UP1, !UPT ;  /* 0x00000009ff067290 */ /* 0x000fd80008ffe4ff */
.L_x_2:
[----:B------:R-:W-:Y:S02]  /*01a0*/  MOV R4, UR5 ;  /* 0x0000000500047c02 */ /* 0x000fe40008000f00 */
[----:B------:R-:W-:-:S03]  /*01b0*/  MOV R5, UR6 ;  /* 0x0000000600057c02 */ /* 0x000fc60008000f00 */
[----:B------:R-:W-:-:S05]  /*01c0*/  IMAD.WIDE R4, R6, 0x4, R4 ;  /* 0x0000000406047825 */ /* 0x000fca00078e0204 */
[----:B------:R-:W2:Y:S04]  /*01d0*/  LDG.E R15, desc[UR12][R4.64+-0x20] ;  /* 0xffffe00c040f7981 */ /* 0x000ea8000c1e1900 */
[----:B------:R-:W3:Y:S04]  /*01e0*/  LDG.E R17, desc[UR12][R4.64+-0x1c] ;  /* 0xffffe40c04117981 */ /* 0x000ee8000c1e1900 */
[----:B------:R-:W4:Y:S04]  /*01f0*/  LDG.E R19, desc[UR12][R4.64+-0x18] ;  /* 0xffffe80c04137981 */ /* 0x000f28000c1e1900 */
[----:B------:R-:W5:Y:S04]  /*0200*/  LDG.E R21, desc[UR12][R4.64+-0x14] ;  /* 0xffffec0c04157981 */ /* 0x000f68000c1e1900 */
        /* <DEDUP_REMOVED lines=11> */
[----:B------:R-:W5:Y:S01]  /*02c0*/  LDG.E R14, desc[UR12][R4.64+0x1c] ;  /* 0x00001c0c040e7981 */ /* 0x000f62000c1e1900 */
[----:B------:R-:W-:Y:S01]  /*02d0*/  UIADD3 UR8, UPT, UPT, UR8, 0x10, URZ ;  /* 0x0000001008087890 */ /* 0x000fe2000fffe0ff */
[----:B------:R-:W-:-:S03]  /*02e0*/  IADD3 R6, PT, PT, R6, 0x10, RZ ;  /* 0x0000001006067810 */ /* 0x000fc60007ffe0ff */
[----:B------:R-:W-:Y:S01]  /*02f0*/  UISETP.NE.AND UP1, UPT, UR8, URZ, UPT ;  /* 0x000000ff0800728c */ /* 0x000fe2000bf25270 */
[----:B--2---:R-:W-:-:S04]  /*0300*/  FFMA R0, R15, R15, R0 ;  /* 0x0000000f0f007223 */ /* 0x004fc80000000000 */
[----:B---3--:R-:W-:-:S04]  /*0310*/  FFMA R0, R17, R17, R0 ;  /* 0x0000001111007223 */ /* 0x008fc80000000000 */
[----:B----4-:R-:W-:-:S04]  /*0320*/  FFMA R0, R19, R19, R0 ;  /* 0x0000001313007223 */ /* 0x010fc80000000000 */
[----:B-----5:R-:W-:-:S04]  /*0330*/  FFMA R0, R21, R21, R0 ;  /* 0x0000001515007223 */ /* 0x020fc80000000000 */
[----:B------:R-:W-:-:S04]  /*0340*/  FFMA R0, R23, R23, R0 ;  /* 0x0000001717007223 */ /* 0x000fc80000000000 */
        /* <DEDUP_REMOVED lines=10> */
[----:B------:R-:W-:Y:S01]  /*03f0*/  FFMA R0, R14, R14, R7 ;  /* 0x0000000e0e007223 */ /* 0x000fe20000000007 */
[----:B------:R-:W-:Y:S06]  /*0400*/  BRA.U UP1, `(.L_x_2) ;  /* 0xfffffffd01647547 */ /* 0x000fec000b83ffff */
.L_x_1:
[----:B------:R-:W-:Y:S05]  /*0410*/  BRA.U !UP0, `(.L_x_0) ;  /* 0x0000000108d07547 */ /* 0x000fea000b800000 */
[----:B------:R-:W-:Y:S02]  /*0420*/  UISETP.GE.U32.AND UP0, UPT, UR10, 0x8, UPT ;  /* 0x000000080a00788c */ /* 0x000fe4000bf06070 */
[----:B------:R-:W-:-:S04]  /*0430*/  ULOP3.LUT UR6, UR7, 0x7, URZ, 0xc0, !UPT ;  /* 0x0000000707067892 */ /* 0x000fc8000f8ec0ff */
[----:B------:R-:W-:-:S03]  /*0440*/  UISETP.NE.AND UP1, UPT, UR6, URZ, UPT ;  /* 0x000000ff0600728c */ /* 0x000fc6000bf25270 */
[----:B------:R-:W-:Y:S08]  /*0450*/  BRA.U !UP0, `(.L_x_3) ;  /* 0x0000000108507547 */ /* 0x000ff0000b800000 */
[----:B------:R-:W0:Y:S01]  /*0460*/  LDC.64 R4, c[0x0][0x380] ;  /* 0x0000e000ff047b82 */ /* 0x000e220000000a00 */
[----:B------:R-:W-:-:S05]  /*0470*/  IADD3 R7, PT, PT, R3, UR4, RZ ;  /* 0x0000000403077c10 */ /* 0x000fca000fffe0ff */
[----:B0-----:R-:W-:-:S05]  /*0480*/  IMAD.WIDE R4, R7, 0x4, R4 ;  /* 0x0000000407047825 */ /* 0x001fca00078e0204 */
[----:B------:R-:W2:Y:S04]  /*0490*/  LDG.E R7, desc[UR12][R4.64] ;  /* 0x0000000c04077981 */ /* 0x000ea8000c1e1900 */
[----:B------:R-:W3:Y:S04]  /*04a0*/  LDG.E R9, desc[UR12][R4.64+0x4] ;  /* 0x0000040c04097981 */ /* 0x000ee8000c1e1900 */
[----:B------:R-:W4:Y:S04]  /*04b0*/  LDG.E R11, desc[UR12][R4.64+0x8] ;  /* 0x0000080c040b7981 */ /* 0x000f28000c1e1900 */
[----:B------:R-:W5:Y:S04]  /*04c0*/  LDG.E R13, desc[UR12][R4.64+0xc] ;  /* 0x00000c0c040d7981 */ /* 0x000f68000c1e1900 */
[----:B------:R-:W5:Y:S04]  /*04d0*/  LDG.E R15, desc[UR12][R4.64+0x10] ;  /* 0x0000100c040f7981 */ /* 0x000f68000c1e1900 */
[----:B------:R-:W5:Y:S04]  /*04e0*/  LDG.E R17, desc[UR12][R4.64+0x14] ;  /* 0x0000140c04117981 */ /* 0x000f68000c1e1900 */
[----:B------:R-:W5:Y:S04]  /*04f0*/  LDG.E R19, desc[UR12][R4.64+0x18] ;  /* 0x0000180c04137981 */ /* 0x000f68000c1e1900 */
[----:B------:R-:W5:Y:S01]  /*0500*/  LDG.E R21, desc[UR12][R4.64+0x1c] ;  /* 0x00001c0c04157981 */ /* 0x000f62000c1e1900 */
[----:B------:R-:W-:Y:S01]  /*0510*/  UIADD3 UR4, UPT, UPT, UR4, 0x8, URZ ;  /* 0x0000000804047890 */ /* 0x000fe2000fffe0ff */
[----:B--2---:R-:W-:-:S04]  /*0520*/  FFMA R0, R7, R7, R0 ;  /* 0x0000000707007223 */ /* 0x004fc80000000000 */
[----:B---3--:R-:W-:-:S04]  /*0530*/  FFMA R0, R9, R9, R0 ;  /* 0x0000000909007223 */ /* 0x008fc80000000000 */
[----:B----4-:R-:W-:-:S04]  /*0540*/  FFMA R0, R11, R11, R0 ;  /* 0x0000000b0b007223 */ /* 0x010fc80000000000 */
[----:B-----5:R-:W-:-:S04]  /*0550*/  FFMA R0, R13, R13, R0 ;  /* 0x0000000d0d007223 */ /* 0x020fc80000000000 */
[----:B------:R-:W-:-:S04]  /*0560*/  FFMA R0, R15, R15, R0 ;  /* 0x0000000f0f007223 */ /* 0x000fc80000000000 */
[----:B------:R-:W-:-:S04]  /*0570*/  FFMA R0, R17, R17, R0 ;  /* 0x0000001111007223 */ /* 0x000fc80000000000 */
[----:B------:R-:W-:-:S04]  /*0580*/  FFMA R0, R19, R19, R0 ;  /* 0x0000001313007223 */ /* 0x000fc80000000000 */
[----:B------:R-:W-:-:S07]  /*0590*/  FFMA R0, R21, R21, R0 ;  /* 0x0000001515007223 */ /* 0x000fce0000000000 */
.L_x_3:
        /* <DEDUP_REMOVED lines=11> */
[----:B------:R-:W5:Y:S01]  /*0650*/  LDG.E R13, desc[UR12][R4.64+0xc] ;  /* 0x00000c0c040d7981 */ /* 0x000f62000c1e1900 */
[----:B------:R-:W-:Y:S01]  /*0660*/  UIADD3 UR4, UPT, UPT, UR4, 0x4, URZ ;  /* 0x0000000404047890 */ /* 0x000fe2000fffe0ff */
[----:B--2---:R-:W-:-:S04]  /*0670*/  FFMA R0, R7, R7, R0 ;  /* 0x0000000707007223 */ /* 0x004fc80000000000 */
[----:B---3--:R-:W-:-:S04]  /*0680*/  FFMA R0, R9, R9, R0 ;  /* 0x0000000909007223 */ /* 0x008fc80000000000 */
[----:B----4-:R-:W-:-:S04]  /*0690*/  FFMA R0, R11, R11, R0 ;  /* 0x0000000b0b007223 */ /* 0x010fc80000000000 */
[----:B-----5:R-:W-:-:S07]  /*06a0*/  FFMA R0, R13, R13, R0 ;  /* 0x0000000d0d007223 */ /* 0x020fce0000000000 */
.L_x_4:
[----:B------:R-:W-:Y:S05]  /*06b0*/  BRA.U !UP1, `(.L_x_0) ;  /* 0x0000000109287547 */ /* 0x000fea000b800000 */
[----:B------:R-:W0:Y:S01]  /*06c0*/  LDC.64 R6, c[0x0][0x380] ;  /* 0x0000e000ff067b82 */ /* 0x000e220000000a00 */
[----:B------:R-:W-:Y:S01]  /*06d0*/  IADD3 R3, PT, PT, R3, UR4, RZ ;  /* 0x0000000403037c10 */ /* 0x000fe2000fffe0ff */
[----:B------:R-:W-:-:S12]  /*06e0*/  UIADD3 UR5, UPT, UPT, -UR5, URZ, URZ ;  /* 0x000000ff05057290 */ /* 0x000fd8000fffe1ff */
.L_x_5:
[----:B0-----:R-:W-:-:S06]  /*06f0*/  IMAD.WIDE R4, R3, 0x4, R6 ;  /* 0x0000000403047825 */ /* 0x001fcc00078e0206 */
[----:B------:R-:W2:Y:S01]  /*0700*/  LDG.E R5, desc[UR12][R4.64] ;  /* 0x0000000c04057981 */ /* 0x000ea2000c1e1900 */
[----:B------:R-:W-:Y:S01]  /*0710*/  UIADD3 UR5, UPT, UPT, UR5, 0x1, URZ ;  /* 0x0000000105057890 */ /* 0x000fe2000fffe0ff */
[----:B------:R-:W-:-:S03]  /*0720*/  IADD3 R3, PT, PT, R3, 0x1, RZ ;  /* 0x0000000103037810 */ /* 0x000fc60007ffe0ff */
[----:B------:R-:W-:Y:S01]  /*0730*/  UISETP.NE.AND UP0, UPT, UR5, URZ, UPT ;  /* 0x000000ff0500728c */ /* 0x000fe2000bf05270 */
[----:B--2---:R-:W-:-:S08]  /*0740*/  FFMA R0, R5, R5, R0 ;  /* 0x0000000505007223 */ /* 0x004fd00000000000 */
[----:B------:R-:W-:Y:S05]  /*0750*/  BRA.U UP0, `(.L_x_5) ;  /* 0xfffffffd00e47547 */ /* 0x000fea000b83ffff */
.L_x_0:
[----:B------:R-:W-:Y:S01]  /*0760*/  IADD3 R4, PT, PT, R0, -0xd000000, RZ ;  /* 0xf300000000047810 */ /* 0x000fe20007ffe0ff */
[----:B------:R0:W1:Y:S01]  /*0770*/  MUFU.RSQ R3, R0 ;  /* 0x0000000000037308 */ /* 0x0000620000001400 */
[----:B------:R-:W-:Y:S02]  /*0780*/  BSSY.RECONVERGENT B0, `(.L_x_6) ;  /* 0x000000b000007945 */ /* 0x000fe40003800200 */
[----:B------:R-:W-:-:S13]  /*0790*/  ISETP.GT.U32.AND P0, PT, R4, 0x727fffff, PT ;  /* 0x727fffff0400780c */ /* 0x000fda0003f04070 */
[----:B0-----:R-:W-:Y:S05]  /*07a0*/  @!P0 BRA `(.L_x_7) ;  /* 0x0000000000108947 */ /* 0x001fea0003800000 */
[----:B------:R-:W-:-:S07]  /*07b0*/  MOV R8, 0x7d0 ;  /* 0x000007d000087802 */ /* 0x000fce0000000f00 */
[----:B-1----:R-:W-:Y:S05]  /*07c0*/  CALL.REL.NOINC `($__internal_0_$__cuda_sm20_sqrt_rn_f32_slowpath) ;  /* 0x00000000002c7944 */ /* 0x002fea0003c00000 */
[----:B------:R-:W-:Y:S01]  /*07d0*/  MOV R7, R3 ;  /* 0x0000000300077202 */ /* 0x000fe20000000f00 */
[----:B------:R-:W-:Y:S06]  /*07e0*/  BRA `(.L_x_8) ;  /* 0x0000000000107947 */ /* 0x000fec0003800000 */
.L_x_7:
[C---:B-1----:R-:W-:Y:S01]  /*07f0*/  FMUL.FTZ R7, R3.reuse, R0 ;  /* 0x0000000003077220 */ /* 0x042fe20000410000 */
[----:B------:R-:W-:-:S03]  /*0800*/  FMUL.FTZ R3, R3, 0.5 ;  /* 0x3f00000003037820 */ /* 0x000fc60000410000 */
[----:B------:R-:W-:-:S04]  /*0810*/  FFMA R0, -R7, R7, R0 ;  /* 0x0000000707007223 */ /* 0x000fc80000000100 */
[----:B------:R-:W-:-:S07]  /*0820*/  FFMA R7, R0, R3, R7 ;  /* 0x0000000300077223 */ /* 0x000fce0000000007 */
.L_x_8:
[----:B------:R-:W-:Y:S05]  /*0830*/  BSYNC.RECONVERGENT B0 ;  /* 0x0000000000007941 */ /* 0x000fea0003800200 */
.L_x_6:
[----:B------:R-:W0:Y:S02]  /*0840*/  LDC.64 R4, c[0x0][0x388] ;  /* 0x0000e200ff047b82 */ /* 0x000e240000000a00 */
[----:B0-----:R-:W-:-:S05]  /*0850*/  IMAD.WIDE R2, R2, 0x4, R4 ;  /* 0x0000000402027825 */ /* 0x001fca00078e0204 */
[----:B------:R-:W-:Y:S01]  /*0860*/  STG.E desc[UR12][R2.64], R7 ;  /* 0x0000000702007986 */ /* 0x000fe2000c10190c */
[----:B------:R-:W-:Y:S05]  /*0870*/  EXIT ;  /* 0x000000000000794d */ /* 0x000fea0003800000 */
        .weak           $__internal_0_$__cuda_sm20_sqrt_rn_f32_slowpath
        .type           $__internal_0_$__cuda_sm20_sqrt_rn_f32_slowpath,@function
        .size           $__internal_0_$__cuda_sm20_sqrt_rn_f32_slowpath,(.L_x_11 - $__internal_0_$__cuda_sm20_sqrt_rn_f32_slowpath)
$__internal_0_$__cuda_sm20_sqrt_rn_f32_slowpath:
[----:B------:R-:W-:-:S13]  /*0880*/  LOP3.LUT P0, RZ, R0, 0x7fffffff, RZ, 0xc0, !PT ;  /* 0x7fffffff00ff7812 */ /* 0x000fda000780c0ff */
[----:B------:R-:W-:Y:S01]  /*0890*/  @!P0 MOV R3, R0 ;  /* 0x0000000000038202 */ /* 0x000fe20000000f00 */
[----:B------:R-:W-:Y:S06]  /*08a0*/  @!P0 BRA `(.L_x_9) ;  /* 0x0000000000408947 */ /* 0x000fec0003800000 */
[----:B------:R-:W-:-:S13]  /*08b0*/  FSETP.GEU.FTZ.AND P0, PT, R0, RZ, PT ;  /* 0x000000ff0000720b */ /* 0x000fda0003f1e000 */
[----:B------:R-:W-:Y:S01]  /*08c0*/  @!P0 MOV R3, 0x7fffffff ;  /* 0x7fffffff00038802 */ /* 0x000fe20000000f00 */
[----:B------:R-:W-:Y:S06]  /*08d0*/  @!P0 BRA `(.L_x_9) ;  /* 0x0000000000348947 */ /* 0x000fec0003800000 */
[----:B------:R-:W-:-:S13]  /*08e0*/  FSETP.GTU.FTZ.AND P0, PT, |R0|, +INF , PT ;  /* 0x7f8000000000780b */ /* 0x000fda0003f1c200 */
[----:B------:R-:W-:Y:S01]  /*08f0*/  @P0 FADD.FTZ R3, R0, 1 ;  /* 0x3f80000000030421 */ /* 0x000fe20000010000 */
[----:B------:R-:W-:Y:S06]  /*0900*/  @P0 BRA `(.L_x_9) ;  /* 0x0000000000280947 */ /* 0x000fec0003800000 */
[----:B------:R-:W-:-:S13]  /*0910*/  FSETP.NEU.FTZ.AND P0, PT, |R0|, +INF , PT ;  /* 0x7f8000000000780b */ /* 0x000fda0003f1d200 */
[----:B------:R-:W-:-:S04]  /*0920*/  @P0 FFMA R4, R0, 1.84467440737095516160e+19, RZ ;  /* 0x5f80000000040823 */ /* 0x000fc800000000ff */
[----:B------:R-:W0:Y:S02]  /*0930*/  @P0 MUFU.RSQ R3, R4 ;  /* 0x0000000400030308 */ /* 0x000e240000001400 */
[----:B0-----:R-:W-:Y:S01]  /*0940*/  @P0 FMUL.FTZ R5, R4, R3 ;  /* 0x0000000304050220 */ /* 0x001fe20000410000 */
[----:B------:R-:W-:Y:S01]  /*0950*/  @P0 FMUL.FTZ R7, R3, 0.5 ;  /* 0x3f00000003070820 */ /* 0x000fe20000410000 */
[----:B------:R-:W-:Y:S02]  /*0960*/  @!P0 MOV R3, R0 ;  /* 0x0000000000038202 */ /* 0x000fe40000000f00 */
[----:B------:R-:W-:-:S04]  /*0970*/  @P0 FADD.FTZ R6, -R5, -RZ ;  /* 0x800000ff05060221 */ /* 0x000fc80000010100 */
[----:B------:R-:W-:-:S04]  /*0980*/  @P0 FFMA R6, R5, R6, R4 ;  /* 0x0000000605060223 */ /* 0x000fc80000000004 */
[----:B------:R-:W-:-:S04]  /*0990*/  @P0 FFMA R6, R6, R7, R5 ;  /* 0x0000000706060223 */ /* 0x000fc80000000005 */
[----:B------:R-:W-:-:S07]  /*09a0*/  @P0 FMUL.FTZ R3, R6, 2.3283064365386962891e-10 ;  /* 0x2f80000006030820 */ /* 0x000fce0000410000 */
.L_x_9:
[----:B------:R-:W-:Y:S01]  /*09b0*/  HFMA2 R5, -RZ, RZ, 0, 0 ;  /* 0x00000000ff057431 */ /* 0x000fe200000001ff */
[----:B------:R-:W-:-:S04]  /*09c0*/  MOV R4, R8 ;  /* 0x0000000800047202 */ /* 0x000fc80000000f00 */
[----:B------:R-:W-:Y:S05]  /*09d0*/  RET.REL.NODEC R4 `(_Z13l2norm_kernelPfS_i) ;  /* 0xfffffff404887950 */ /* 0x000fea0003c3ffff */
.L_x_10:
[----:B------:R-:W-:-:S00]  /*09e0*/  BRA `(.L_x_10) ;  /* 0xfffffffc00fc7947 */ /* 0x000fc0000383ffff */
[----:B------:R-:W-:-:S00]  /*09f0*/  NOP ;  /* 0x0000000000007918 */ /* 0x000fc00000000000 */
        /* <DEDUP_REMOVED lines=8> */
.L_x_11:


//--------------------- .nv.shared.reserved.0     --------------------------
	.section	.nv.shared.reserved.0,"aw",@nobits
	.weak		__nv_reservedSMEM_offset_0_alias
	.size		__nv_reservedSMEM_offset_0_alias, 0, 64
	.other		__nv_reservedSMEM_offset_0_alias,@"STO_CUDA_RESERVED_SHARED STV_DEFAULT"
__nv_reservedSMEM_offset_0_alias:
	.zero		0
	.zero		64


//--------------------- .nv.constant0._Z13l2norm_kernelPfS_i --------------------------
	.section	.nv.constant0._Z13l2norm_kernelPfS_i,"a",@progbits
	.sectionflags	@""
	.align	4
.nv.constant0._Z13l2norm_kernelPfS_i:
	.zero		916


//--------------------- SYMBOLS --------------------------

	.type		.nv.reservedSmem.offset0,@object
	.size		.nv.reservedSmem.offset0,0x4
